//
// Generated by NVIDIA NVVM Compiler
//
// Compiler Build ID: CL-36424714
// Cuda compilation tools, release 13.0, V13.0.88
// Based on NVVM 20.0.0
//

.version 9.0
.target sm_100
.address_size 64

	// .globl	_Z3addPiS_ii

.visible .entry _Z3addPiS_ii(
	.param .u64 .ptr .align 1 _Z3addPiS_ii_param_0,
	.param .u64 .ptr .align 1 _Z3addPiS_ii_param_1,
	.param .u32 _Z3addPiS_ii_param_2,
	.param .u32 _Z3addPiS_ii_param_3
)
{
	.reg .pred 	%p<3>;
	.reg .b32 	%r<13>;
	.reg .b64 	%rd<10>;

	ld.param.u64 	%rd2, [_Z3addPiS_ii_param_0];
	ld.param.u64 	%rd3, [_Z3addPiS_ii_param_1];
	ld.param.u32 	%r4, [_Z3addPiS_ii_param_2];
	ld.param.u32 	%r3, [_Z3addPiS_ii_param_3];
	cvta.to.global.u64 	%rd1, %rd3;
	mov.u32 	%r1, %tid.y;
	mov.u32 	%r2, %tid.x;
	add.s32 	%r5, %r4, -1;
	rem.s32 	%r6, %r1, %r5;
	setp.eq.s32 	%p1, %r6, 0;
	@%p1 bra 	$L__BB0_2;
	add.s32 	%r7, %r3, -1;
	rem.s32 	%r8, %r2, %r7;
	setp.ne.s32 	%p2, %r8, 0;
	@%p2 bra 	$L__BB0_3;
$L__BB0_2:
	mad.lo.s32 	%r11, %r3, %r1, %r2;
	cvta.to.global.u64 	%rd6, %rd2;
	mul.wide.s32 	%rd7, %r11, 4;
	add.s64 	%rd8, %rd6, %rd7;
	ld.global.u32 	%r12, [%rd8];
	add.s64 	%rd9, %rd1, %rd7;
	st.global.u32 	[%rd9], %r12;
	bra.uni 	$L__BB0_4;
$L__BB0_3:
	mad.lo.s32 	%r9, %r3, %r1, %r2;
	mul.wide.s32 	%rd4, %r9, 4;
	add.s64 	%rd5, %rd1, %rd4;
	mov.b32 	%r10, 5;
	st.global.u32 	[%rd5], %r10;
$L__BB0_4:
	ret;

}


// ===== COMPILED SASS (sm_100) =====

	.target	sm_100

	.elftype	@"ET_EXEC"


//--------------------- .note.nv.tkinfo           --------------------------
	.section	.note.nv.tkinfo,"",@"SHT_NOTE"
	.sectionflags	@"SHF_NOTE_NV_TKINFO"
	.tkinfo
        /*0018*/ 	.word	0x00000002
        /*0030*/ 	.string	""
        /*0030*/ 	.string	"ptxas"
        /*0030*/ 	.string	"Cuda compilation tools, release 13.0, V13.0.88"
        /*0030*/ 	.string	"Build cuda_13.0.r13.0/compiler.36424714_0"
        /*0030*/ 	.string	"-arch sm_100 -m 64 "



//--------------------- .note.nv.cuinfo           --------------------------
	.section	.note.nv.cuinfo,"",@"SHT_NOTE"
	.sectionflags	@"SHF_NOTE_NV_CUINFO"
        /*0018*/ 	.short	0x0002
        /*001a*/ 	.short	0x0064
        /*001c*/ 	.short	0x0082
	.zero		2


//--------------------- .nv.info                  --------------------------
	.section	.nv.info,"",@"SHT_CUDA_INFO"
	.align	4


	//----- nvinfo : EIATTR_REGCOUNT
	.align		4
        /*0000*/ 	.byte	0x04, 0x2f
        /*0002*/ 	.short	(.L_1 - .L_0)
	.align		4
.L_0:
        /*0004*/ 	.word	index@(_Z3addPiS_ii)
        /*0008*/ 	.word	0x0000000e


	//----- nvinfo : EIATTR_FRAME_SIZE
	.align		4
.L_1:
        /*000c*/ 	.byte	0x04, 0x11
        /*000e*/ 	.short	(.L_3 - .L_2)
	.align		4
.L_2:
        /*0010*/ 	.word	index@(_Z3addPiS_ii)
        /*0014*/ 	.word	0x00000000


	//----- nvinfo : EIATTR_MIN_STACK_SIZE
	.align		4
.L_3:
        /*0018*/ 	.byte	0x04, 0x12
        /*001a*/ 	.short	(.L_5 - .L_4)
	.align		4
.L_4:
        /*001c*/ 	.word	index@(_Z3addPiS_ii)
        /*0020*/ 	.word	0x00000000
.L_5:


//--------------------- .nv.compat                --------------------------
	.section	.nv.compat,"",@"SHT_CUDA_COMPAT_INFO"
	.align	4
        /*0000*/ 	.byte	0x02, 0x09, 0x00, 0x00, 0x02, 0x02, 0x01, 0x00, 0x02, 0x05, 0x05, 0x00, 0x03, 0x07, 0x01, 0x01
        /*0010*/ 	.byte	0x02, 0x03, 0x00, 0x00, 0x02, 0x06, 0x01, 0x00, 0x04, 0x0b, 0x08, 0x00, 0x09, 0x00, 0x00, 0x00
        /*0020*/ 	.byte	0x00, 0x00, 0x00, 0x00


//--------------------- .nv.info._Z3addPiS_ii     --------------------------
	.section	.nv.info._Z3addPiS_ii,"",@"SHT_CUDA_INFO"
	.sectionflags	@""
	.align	4


	//----- nvinfo : EIATTR_CUDA_API_VERSION
	.align		4
        /*0000*/ 	.byte	0x04, 0x37
        /*0002*/ 	.short	(.L_7 - .L_6)
.L_6:
        /*0004*/ 	.word	0x00000082


	//----- nvinfo : EIATTR_KPARAM_INFO
	.align		4
.L_7:
        /*0008*/ 	.byte	0x04, 0x17
        /*000a*/ 	.short	(.L_9 - .L_8)
.L_8:
        /*000c*/ 	.word	0x00000000
        /*0010*/ 	.short	0x0003
        /*0012*/ 	.short	0x0014
        /*0014*/ 	.byte	0x00, 0xf0, 0x11, 0x00


	//----- nvinfo : EIATTR_KPARAM_INFO
	.align		4
.L_9:
        /*0018*/ 	.byte	0x04, 0x17
        /*001a*/ 	.short	(.L_11 - .L_10)
.L_10:
        /*001c*/ 	.word	0x00000000
        /*0020*/ 	.short	0x0002
        /*0022*/ 	.short	0x0010
        /*0024*/ 	.byte	0x00, 0xf0, 0x11, 0x00


	//----- nvinfo : EIATTR_KPARAM_INFO
	.align		4
.L_11:
        /*0028*/ 	.byte	0x04, 0x17
        /*002a*/ 	.short	(.L_13 - .L_12)
.L_12:
        /*002c*/ 	.word	0x00000000
        /*0030*/ 	.short	0x0001
        /*0032*/ 	.short	0x0008
        /*0034*/ 	.byte	0x00, 0xf5, 0x21, 0x00


	//----- nvinfo : EIATTR_KPARAM_INFO
	.align		4
.L_13:
        /*0038*/ 	.byte	0x04, 0x17
        /*003a*/ 	.short	(.L_15 - .L_14)
.L_14:
        /*003c*/ 	.word	0x00000000
        /*0040*/ 	.short	0x0000
        /*0042*/ 	.short	0x0000
        /*0044*/ 	.byte	0x00, 0xf5, 0x21, 0x00


	//----- nvinfo : EIATTR_SPARSE_MMA_MASK
	.align		4
.L_15:
        /*0048*/ 	.byte	0x03, 0x50
        /*004a*/ 	.short	0x0000


	//----- nvinfo : EIATTR_MAXREG_COUNT
	.align		4
        /*004c*/ 	.byte	0x03, 0x1b
        /*004e*/ 	.short	0x00ff


	//----- nvinfo : EIATTR_MERCURY_ISA_VERSION
	.align		4
        /*0050*/ 	.byte	0x03, 0x5f
        /*0052*/ 	.short	0x0101


	//----- nvinfo : EIATTR_VRC_CTA_INIT_COUNT
	.align		4
        /*0054*/ 	.byte	0x02, 0x4a
	.zero		1
	.zero		1


	//----- nvinfo : EIATTR_EXIT_INSTR_OFFSETS
	.align		4
        /*0058*/ 	.byte	0x04, 0x1c
        /*005a*/ 	.short	(.L_17 - .L_16)


	//   ....[0]....
.L_16:
        /*005c*/ 	.word	0x00000430


	//   ....[1]....
        /*0060*/ 	.word	0x00000490


	//----- nvinfo : EIATTR_CRS_STACK_SIZE
	.align		4
.L_17:
        /*0064*/ 	.byte	0x04, 0x1e
        /*0066*/ 	.short	(.L_19 - .L_18)
.L_18:
        /*0068*/ 	.word	0x00000000


	//----- nvinfo : EIATTR_CBANK_PARAM_SIZE
	.align		4
.L_19:
        /*006c*/ 	.byte	0x03, 0x19
        /*006e*/ 	.short	0x0018


	//----- nvinfo : EIATTR_PARAM_CBANK
	.align		4
        /*0070*/ 	.byte	0x04, 0x0a
        /*0072*/ 	.short	(.L_21 - .L_20)
	.align		4
.L_20:
        /*0074*/ 	.word	index@(.nv.constant0._Z3addPiS_ii)
        /*0078*/ 	.short	0x0380
        /*007a*/ 	.short	0x0018


	//----- nvinfo : EIATTR_SW_WAR
	.align		4
.L_21:
        /*007c*/ 	.byte	0x04, 0x36
        /*007e*/ 	.short	(.L_23 - .L_22)
.L_22:
        /*0080*/ 	.word	0x00000008
.L_23:


//--------------------- .nv.callgraph             --------------------------
	.section	.nv.callgraph,"",@"SHT_CUDA_CALLGRAPH"
	.align	4
	.sectionentsize	8
	.align		4
        /*0000*/ 	.word	0x00000000
	.align		4
        /*0004*/ 	.word	0xffffffff
	.align		4
        /*0008*/ 	.word	0x00000000
	.align		4
        /*000c*/ 	.word	0xfffffffe
	.align		4
        /*0010*/ 	.word	0x00000000
	.align		4
        /*0014*/ 	.word	0xfffffffd
	.align		4
        /*0018*/ 	.word	0x00000000
	.align		4
        /*001c*/ 	.word	0xfffffffc


//--------------------- .text._Z3addPiS_ii        --------------------------
	.section	.text._Z3addPiS_ii,"ax",@progbits
	.align	128
        .global         _Z3addPiS_ii
        .type           _Z3addPiS_ii,@function
        .size           _Z3addPiS_ii,(.L_x_4 - _Z3addPiS_ii)
        .other          _Z3addPiS_ii,@"STO_CUDA_ENTRY STV_DEFAULT"
_Z3addPiS_ii:
.text._Z3addPiS_ii:
[----:B------:R-:W-:Y:S08]  /*0000*/  LDC R1, c[0x0][0x37c] ;  /* 0x0000df00ff017b82 */ /* 0x000ff00000000800 */
[----:B------:R-:W0:Y:S01]  /*0010*/  LDC R4, c[0x0][0x390] ;  /* 0x0000e400ff047b82 */ /* 0x000e220000000800 */
[----:B------:R-:W1:Y:S01]  /*0020*/  S2R R0, SR_TID.Y ;  /* 0x0000000000007919 */ /* 0x000e620000002200 */
[----:B------:R-:W2:Y:S01]  /*0030*/  LDCU.64 UR4, c[0x0][0x358] ;  /* 0x00006b00ff0477ac */ /* 0x000ea20008000a00 */
[----:B------:R-:W-:Y:S01]  /*0040*/  BSSY.RECONVERGENT B0, `(.L_x_0) ;  /* 0x0000036000007945 */ /* 0x000fe20003800200 */
[----:B0-----:R-:W-:-:S05]  /*0050*/  VIADD R4, R4, 0xffffffff ;  /* 0xffffffff04047836 */ /* 0x001fca0000000000 */
[-C--:B------:R-:W-:Y:S02]  /*0060*/  IABS R7, R4.reuse ;  /* 0x0000000400077213 */ /* 0x080fe40000000000 */
[----:B------:R-:W-:Y:S02]  /*0070*/  IABS R10, R4 ;  /* 0x00000004000a7213 */ /* 0x000fe40000000000 */
[----:B------:R-:W0:Y:S01]  /*0080*/  I2F.RP R5, R7 ;  /* 0x0000000700057306 */ /* 0x000e220000209400 */
[----:B-1----:R-:W-:Y:S02]  /*0090*/  IABS R8, R0 ;  /* 0x0000000000087213 */ /* 0x002fe40000000000 */
[----:B------:R-:W-:-:S05]  /*00a0*/  ISETP.GE.AND P2, PT, R0, RZ, PT ;  /* 0x000000ff0000720c */ /* 0x000fca0003f46270 */
[----:B0-----:R-:W0:Y:S02]  /*00b0*/  MUFU.RCP R5, R5 ;  /* 0x0000000500057308 */ /* 0x001e240000001000 */
[----:B0-----:R-:W-:Y:S01]  /*00c0*/  VIADD R2, R5, 0xffffffe ;  /* 0x0ffffffe05027836 */ /* 0x001fe20000000000 */
[----:B------:R-:W-:-:S05]  /*00d0*/  IADD3 R5, PT, PT, RZ, -R10, RZ ;  /* 0x8000000aff057210 */ /* 0x000fca0007ffe0ff */
[----:B------:R0:W1:Y:S02]  /*00e0*/  F2I.FTZ.U32.TRUNC.NTZ R3, R2 ;  /* 0x0000000200037305 */ /* 0x000064000021f000 */
[----:B0-----:R-:W-:Y:S01]  /*00f0*/  IMAD.MOV.U32 R2, RZ, RZ, RZ ;  /* 0x000000ffff027224 */ /* 0x001fe200078e00ff */
[----:B-1----:R-:W-:-:S05]  /*0100*/  IADD3 R6, PT, PT, RZ, -R3, RZ ;  /* 0x80000003ff067210 */ /* 0x002fca0007ffe0ff */
[----:B------:R-:W-:Y:S02]  /*0110*/  IMAD R9, R6, R7, RZ ;  /* 0x0000000706097224 */ /* 0x000fe400078e02ff */
[----:B------:R-:W-:Y:S02]  /*0120*/  IMAD.MOV.U32 R6, RZ, RZ, R8 ;  /* 0x000000ffff067224 */ /* 0x000fe400078e0008 */
[----:B------:R-:W-:-:S06]  /*0130*/  IMAD.HI.U32 R3, R3, R9, R2 ;  /* 0x0000000903037227 */ /* 0x000fcc00078e0002 */
[----:B------:R-:W-:-:S04]  /*0140*/  IMAD.HI.U32 R3, R3, R6, RZ ;  /* 0x0000000603037227 */ /* 0x000fc800078e00ff */
[----:B------:R-:W-:Y:S02]  /*0150*/  IMAD R2, R3, R5, R6 ;  /* 0x0000000503027224 */ /* 0x000fe400078e0206 */
[----:B------:R-:W0:Y:S03]  /*0160*/  S2R R3, SR_TID.X ;  /* 0x0000000000037919 */ /* 0x000e260000002100 */
[----:B------:R-:W-:-:S13]  /*0170*/  ISETP.GT.U32.AND P0, PT, R7, R2, PT ;  /* 0x000000020700720c */ /* 0x000fda0003f04070 */
[----:B------:R-:W-:Y:S01]  /*0180*/  @!P0 IMAD.IADD R2, R2, 0x1, -R7 ;  /* 0x0000000102028824 */ /* 0x000fe200078e0a07 */
[----:B------:R-:W-:-:S04]  /*0190*/  ISETP.NE.AND P0, PT, R4, RZ, PT ;  /* 0x000000ff0400720c */ /* 0x000fc80003f05270 */
[----:B------:R-:W-:-:S13]  /*01a0*/  ISETP.GT.U32.AND P1, PT, R7, R2, PT ;  /* 0x000000020700720c */ /* 0x000fda0003f24070 */
[----:B------:R-:W-:-:S05]  /*01b0*/  @!P1 IADD3 R2, PT, PT, R2, -R7, RZ ;  /* 0x8000000702029210 */ /* 0x000fca0007ffe0ff */
[----:B------:R-:W-:Y:S01]  /*01c0*/  @!P2 IMAD.MOV R2, RZ, RZ, -R2 ;  /* 0x000000ffff02a224 */ /* 0x000fe200078e0a02 */
[----:B------:R-:W-:-:S04]  /*01d0*/  @!P0 LOP3.LUT R2, RZ, R4, RZ, 0x33, !PT ;  /* 0x00000004ff028212 */ /* 0x000fc800078e33ff */
[----:B------:R-:W-:-:S13]  /*01e0*/  ISETP.NE.AND P0, PT, R2, RZ, PT ;  /* 0x000000ff0200720c */ /* 0x000fda0003f05270 */
[----:B0-2---:R-:W-:Y:S05]  /*01f0*/  @!P0 BRA `(.L_x_1) ;  /* 0x0000000000688947 */ /* 0x005fea0003800000 */
[----:B------:R-:W0:Y:S01]  /*0200*/  LDC R6, c[0x0][0x394] ;  /* 0x0000e500ff067b82 */ /* 0x000e220000000800 */
[----:B------:R-:W-:Y:S02]  /*0210*/  IABS R10, R3 ;  /* 0x00000003000a7213 */ /* 0x000fe40000000000 */
[----:B------:R-:W-:Y:S02]  /*0220*/  ISETP.GE.AND P2, PT, R3, RZ, PT ;  /* 0x000000ff0300720c */ /* 0x000fe40003f46270 */
[----:B0-----:R-:W-:-:S04]  /*0230*/  IADD3 R11, PT, PT, R6, -0x1, RZ ;  /* 0xffffffff060b7810 */ /* 0x001fc80007ffe0ff */
[-C--:B------:R-:W-:Y:S02]  /*0240*/  IABS R8, R11.reuse ;  /* 0x0000000b00087213 */ /* 0x080fe40000000000 */
[----:B------:R-:W-:Y:S02]  /*0250*/  IABS R9, R11 ;  /* 0x0000000b00097213 */ /* 0x000fe40000000000 */
[----:B------:R-:W0:Y:S08]  /*0260*/  I2F.RP R2, R8 ;  /* 0x0000000800027306 */ /* 0x000e300000209400 */
[----:B0-----:R-:W0:Y:S02]  /*0270*/  MUFU.RCP R2, R2 ;  /* 0x0000000200027308 */ /* 0x001e240000001000 */
[----:B0-----:R-:W-:Y:S01]  /*0280*/  VIADD R4, R2, 0xffffffe ;  /* 0x0ffffffe02047836 */ /* 0x001fe20000000000 */
[----:B------:R-:W-:-:S05]  /*0290*/  IADD3 R2, PT, PT, RZ, -R9, RZ ;  /* 0x80000009ff027210 */ /* 0x000fca0007ffe0ff */
[----:B------:R0:W1:Y:S02]  /*02a0*/  F2I.FTZ.U32.TRUNC.NTZ R5, R4 ;  /* 0x0000000400057305 */ /* 0x000064000021f000 */
[----:B0-----:R-:W-:Y:S01]  /*02b0*/  IMAD.MOV.U32 R4, RZ, RZ, RZ ;  /* 0x000000ffff047224 */ /* 0x001fe200078e00ff */
[----:B-1----:R-:W-:-:S05]  /*02c0*/  IADD3 R7, PT, PT, RZ, -R5, RZ ;  /* 0x80000005ff077210 */ /* 0x002fca0007ffe0ff */
[----:B------:R-:W-:-:S04]  /*02d0*/  IMAD R7, R7, R8, RZ ;  /* 0x0000000807077224 */ /* 0x000fc800078e02ff */
[----:B------:R-:W-:-:S06]  /*02e0*/  IMAD.HI.U32 R5, R5, R7, R4 ;  /* 0x0000000705057227 */ /* 0x000fcc00078e0004 */
[----:B------:R-:W-:-:S04]  /*02f0*/  IMAD.HI.U32 R5, R5, R10, RZ ;  /* 0x0000000a05057227 */ /* 0x000fc800078e00ff */
[----:B------:R-:W-:-:S05]  /*0300*/  IMAD R5, R5, R2, R10 ;  /* 0x0000000205057224 */ /* 0x000fca00078e020a */
        /* <DEDUP_REMOVED lines=8> */
[----:B------:R-:W-:Y:S05]  /*0390*/  @P0 BRA `(.L_x_2) ;  /* 0x0000000000280947 */ /* 0x000fea0003800000 */
.L_x_1:
[----:B------:R-:W-:Y:S05]  /*03a0*/  BSYNC.RECONVERGENT B0 ;  /* 0x0000000000007941 */ /* 0x000fea0003800200 */
.L_x_0:
[----:B------:R-:W0:Y:S01]  /*03b0*/  LDC.64 R4, c[0x0][0x380] ;  /* 0x0000e000ff047b82 */ /* 0x000e220000000a00 */
[----:B------:R-:W1:Y:S02]  /*03c0*/  LDCU UR6, c[0x0][0x394] ;  /* 0x00007280ff0677ac */ /* 0x000e640008000800 */
[----:B-1----:R-:W-:-:S04]  /*03d0*/  IMAD R7, R0, UR6, R3 ;  /* 0x0000000600077c24 */ /* 0x002fc8000f8e0203 */
[C---:B0-----:R-:W-:Y:S02]  /*03e0*/  IMAD.WIDE R2, R7.reuse, 0x4, R4 ;  /* 0x0000000407027825 */ /* 0x041fe400078e0204 */
[----:B------:R-:W0:Y:S04]  /*03f0*/  LDC.64 R4, c[0x0][0x388] ;  /* 0x0000e200ff047b82 */ /* 0x000e280000000a00 */
[----:B------:R-:W2:Y:S01]  /*0400*/  LDG.E R3, desc[UR4][R2.64] ;  /* 0x0000000402037981 */ /* 0x000ea2000c1e1900 */
[----:B0-----:R-:W-:-:S05]  /*0410*/  IMAD.WIDE R4, R7, 0x4, R4 ;  /* 0x0000000407047825 */ /* 0x001fca00078e0204 */
[----:B--2---:R-:W-:Y:S01]  /*0420*/  STG.E desc[UR4][R4.64], R3 ;  /* 0x0000000304007986 */ /* 0x004fe2000c101904 */
[----:B------:R-:W-:Y:S05]  /*0430*/  EXIT ;  /* 0x000000000000794d */ /* 0x000fea0003800000 */
.L_x_2:
[----:B------:R-:W0:Y:S01]  /*0440*/  LDC.64 R4, c[0x0][0x388] ;  /* 0x0000e200ff047b82 */ /* 0x000e220000000a00 */
[----:B------:R-:W-:Y:S02]  /*0450*/  IMAD R7, R0, R6, R3 ;  /* 0x0000000600077224 */ /* 0x000fe400078e0203 */
[----:B------:R-:W-:Y:S02]  /*0460*/  HFMA2 R3, -RZ, RZ, 0, 2.98023223876953125e-07 ;  /* 0x00000005ff037431 */ /* 0x000fe400000001ff */
[----:B0-----:R-:W-:-:S05]  /*0470*/  IMAD.WIDE R4, R7, 0x4, R4 ;  /* 0x0000000407047825 */ /* 0x001fca00078e0204 */
[----:B------:R-:W-:Y:S01]  /*0480*/  STG.E desc[UR4][R4.64], R3 ;  /* 0x0000000304007986 */ /* 0x000fe2000c101904 */
[----:B------:R-:W-:Y:S05]  /*0490*/  EXIT ;  /* 0x000000000000794d */ /* 0x000fea0003800000 */
.L_x_3:
[----:B------:R-:W-:-:S00]  /*04a0*/  BRA `(.L_x_3) ;  /* 0xfffffffc00fc7947 */ /* 0x000fc0000383ffff */
[----:B------:R-:W-:-:S00]  /*04b0*/  NOP ;  /* 0x0000000000007918 */ /* 0x000fc00000000000 */
        /* <DEDUP_REMOVED lines=12> */
.L_x_4:


//--------------------- .nv.shared.reserved.0     --------------------------
	.section	.nv.shared.reserved.0,"aw",@nobits
	.weak		__nv_reservedSMEM_offset_0_alias
	.size		__nv_reservedSMEM_offset_0_alias, 0, 64
	.other		__nv_reservedSMEM_offset_0_alias,@"STO_CUDA_RESERVED_SHARED STV_DEFAULT"
__nv_reservedSMEM_offset_0_alias:
	.zero		0
	.zero		64


//--------------------- .nv.constant0._Z3addPiS_ii --------------------------
	.section	.nv.constant0._Z3addPiS_ii,"a",@progbits
	.sectionflags	@""
	.align	4
.nv.constant0._Z3addPiS_ii:
	.zero		920


//--------------------- SYMBOLS --------------------------

	.type		.nv.reservedSmem.offset0,@object
	.size		.nv.reservedSmem.offset0,0x4
